//
// Generated by NVIDIA NVVM Compiler
//
// Compiler Build ID: CL-36424714
// Cuda compilation tools, release 13.0, V13.0.88
// Based on NVVM 20.0.0
//

.version 9.0
.target sm_100
.address_size 64

	// .globl	_Z18reduce_kernel_fun0PfS_

.visible .entry _Z18reduce_kernel_fun0PfS_(
	.param .u64 .ptr .align 1 _Z18reduce_kernel_fun0PfS__param_0,
	.param .u64 .ptr .align 1 _Z18reduce_kernel_fun0PfS__param_1
)
{
	.reg .pred 	%p<5>;
	.reg .b32 	%r<11>;
	.reg .b32 	%f<5>;
	.reg .b64 	%rd<13>;

	ld.param.u64 	%rd4, [_Z18reduce_kernel_fun0PfS__param_0];
	ld.param.u64 	%rd3, [_Z18reduce_kernel_fun0PfS__param_1];
	cvta.to.global.u64 	%rd5, %rd4;
	mov.u32 	%r1, %tid.x;
	mov.u32 	%r2, %ntid.x;
	mov.u32 	%r3, %ctaid.x;
	mul.lo.s32 	%r6, %r2, %r3;
	mul.wide.u32 	%rd6, %r6, 4;
	add.s64 	%rd1, %rd5, %rd6;
	setp.lt.u32 	%p1, %r2, 2;
	@%p1 bra 	$L__BB0_5;
	mul.wide.u32 	%rd7, %r1, 4;
	add.s64 	%rd2, %rd1, %rd7;
	mov.b32 	%r10, 1;
$L__BB0_2:
	shl.b32 	%r5, %r10, 1;
	add.s32 	%r8, %r5, -1;
	and.b32  	%r9, %r8, %r1;
	setp.ne.s32 	%p2, %r9, 0;
	@%p2 bra 	$L__BB0_4;
	mul.wide.s32 	%rd8, %r10, 4;
	add.s64 	%rd9, %rd2, %rd8;
	ld.global.f32 	%f1, [%rd9];
	ld.global.f32 	%f2, [%rd2];
	add.f32 	%f3, %f1, %f2;
	st.global.f32 	[%rd2], %f3;
$L__BB0_4:
	bar.sync 	0;
	setp.lt.u32 	%p3, %r5, %r2;
	mov.u32 	%r10, %r5;
	@%p3 bra 	$L__BB0_2;
$L__BB0_5:
	setp.ne.s32 	%p4, %r1, 0;
	@%p4 bra 	$L__BB0_7;
	ld.global.f32 	%f4, [%rd1];
	cvta.to.global.u64 	%rd10, %rd3;
	mul.wide.u32 	%rd11, %r3, 4;
	add.s64 	%rd12, %rd10, %rd11;
	st.global.f32 	[%rd12], %f4;
$L__BB0_7:
	ret;

}
	// .globl	_Z18reduce_kernel_fun6PfS_ii
.visible .entry _Z18reduce_kernel_fun6PfS_ii(
	.param .u64 .ptr .align 1 _Z18reduce_kernel_fun6PfS_ii_param_0,
	.param .u64 .ptr .align 1 _Z18reduce_kernel_fun6PfS_ii_param_1,
	.param .u32 _Z18reduce_kernel_fun6PfS_ii_param_2,
	.param .u32 _Z18reduce_kernel_fun6PfS_ii_param_3
)
{
	.reg .pred 	%p<18>;
	.reg .b32 	%r<45>;
	.reg .b32 	%f<95>;
	.reg .b64 	%rd<28>;

	ld.param.u64 	%rd11, [_Z18reduce_kernel_fun6PfS_ii_param_0];
	ld.param.u64 	%rd10, [_Z18reduce_kernel_fun6PfS_ii_param_1];
	ld.param.u32 	%r22, [_Z18reduce_kernel_fun6PfS_ii_param_2];
	ld.param.u32 	%r23, [_Z18reduce_kernel_fun6PfS_ii_param_3];
	cvta.to.global.u64 	%rd1, %rd11;
	mov.u32 	%r1, %tid.x;
	mov.u32 	%r39, %ctaid.x;
	setp.ge.s32 	%p1, %r39, %r22;
	@%p1 bra 	$L__BB1_17;
	mov.u32 	%r3, %nctaid.x;
	not.b32 	%r24, %r1;
	add.s32 	%r4, %r23, %r24;
	shr.u32 	%r25, %r4, 5;
	add.s32 	%r26, %r25, 1;
	and.b32  	%r5, %r26, 15;
	add.s32 	%r6, %r5, -1;
	and.b32  	%r7, %r26, 7;
	add.s32 	%r8, %r7, -1;
	and.b32  	%r9, %r26, 3;
	and.b32  	%r27, %r26, 268435440;
	neg.s32 	%r10, %r27;
	add.s64 	%rd2, %rd1, 1024;
	cvt.u64.u32 	%rd3, %r1;
	cvta.to.global.u64 	%rd4, %rd10;
$L__BB1_2:
	setp.ge.s32 	%p2, %r1, %r23;
	mul.lo.s32 	%r28, %r39, %r23;
	cvt.s64.s32 	%rd5, %r28;
	mov.f32 	%f94, 0f00000000;
	@%p2 bra 	$L__BB1_16;
	setp.lt.u32 	%p3, %r4, 480;
	mov.f32 	%f94, 0f00000000;
	mov.u32 	%r44, %r1;
	@%p3 bra 	$L__BB1_6;
	add.s64 	%rd12, %rd3, %rd5;
	shl.b64 	%rd13, %rd12, 2;
	add.s64 	%rd27, %rd2, %rd13;
	mov.f32 	%f94, 0f00000000;
	mov.u32 	%r43, %r10;
	mov.u32 	%r44, %r1;
$L__BB1_5:
	.pragma "nounroll";
	ld.global.f32 	%f19, [%rd27+-1024];
	add.f32 	%f20, %f94, %f19;
	ld.global.f32 	%f21, [%rd27+-896];
	add.f32 	%f22, %f20, %f21;
	ld.global.f32 	%f23, [%rd27+-768];
	add.f32 	%f24, %f22, %f23;
	ld.global.f32 	%f25, [%rd27+-640];
	add.f32 	%f26, %f24, %f25;
	ld.global.f32 	%f27, [%rd27+-512];
	add.f32 	%f28, %f26, %f27;
	ld.global.f32 	%f29, [%rd27+-384];
	add.f32 	%f30, %f28, %f29;
	ld.global.f32 	%f31, [%rd27+-256];
	add.f32 	%f32, %f30, %f31;
	ld.global.f32 	%f33, [%rd27+-128];
	add.f32 	%f34, %f32, %f33;
	ld.global.f32 	%f35, [%rd27];
	add.f32 	%f36, %f34, %f35;
	ld.global.f32 	%f37, [%rd27+128];
	add.f32 	%f38, %f36, %f37;
	ld.global.f32 	%f39, [%rd27+256];
	add.f32 	%f40, %f38, %f39;
	ld.global.f32 	%f41, [%rd27+384];
	add.f32 	%f42, %f40, %f41;
	ld.global.f32 	%f43, [%rd27+512];
	add.f32 	%f44, %f42, %f43;
	ld.global.f32 	%f45, [%rd27+640];
	add.f32 	%f46, %f44, %f45;
	ld.global.f32 	%f47, [%rd27+768];
	add.f32 	%f48, %f46, %f47;
	ld.global.f32 	%f49, [%rd27+896];
	add.f32 	%f94, %f48, %f49;
	add.s32 	%r44, %r44, 512;
	add.s32 	%r43, %r43, 16;
	add.s64 	%rd27, %rd27, 2048;
	setp.eq.s32 	%p4, %r43, 0;
	@%p4 bra 	$L__BB1_6;
	bra.uni 	$L__BB1_5;
$L__BB1_6:
	setp.eq.s32 	%p5, %r5, 0;
	@%p5 bra 	$L__BB1_16;
	setp.lt.u32 	%p6, %r6, 7;
	@%p6 bra 	$L__BB1_9;
	cvt.u64.u32 	%rd14, %r44;
	add.s64 	%rd15, %rd14, %rd5;
	shl.b64 	%rd16, %rd15, 2;
	add.s64 	%rd17, %rd1, %rd16;
	ld.global.f32 	%f51, [%rd17];
	add.f32 	%f52, %f94, %f51;
	ld.global.f32 	%f53, [%rd17+128];
	add.f32 	%f54, %f52, %f53;
	ld.global.f32 	%f55, [%rd17+256];
	add.f32 	%f56, %f54, %f55;
	ld.global.f32 	%f57, [%rd17+384];
	add.f32 	%f58, %f56, %f57;
	ld.global.f32 	%f59, [%rd17+512];
	add.f32 	%f60, %f58, %f59;
	ld.global.f32 	%f61, [%rd17+640];
	add.f32 	%f62, %f60, %f61;
	ld.global.f32 	%f63, [%rd17+768];
	add.f32 	%f64, %f62, %f63;
	ld.global.f32 	%f65, [%rd17+896];
	add.f32 	%f94, %f64, %f65;
	add.s32 	%r44, %r44, 256;
$L__BB1_9:
	setp.eq.s32 	%p7, %r7, 0;
	@%p7 bra 	$L__BB1_16;
	setp.lt.u32 	%p8, %r8, 3;
	@%p8 bra 	$L__BB1_12;
	cvt.u64.u32 	%rd18, %r44;
	add.s64 	%rd19, %rd18, %rd5;
	shl.b64 	%rd20, %rd19, 2;
	add.s64 	%rd21, %rd1, %rd20;
	ld.global.f32 	%f67, [%rd21];
	add.f32 	%f68, %f94, %f67;
	ld.global.f32 	%f69, [%rd21+128];
	add.f32 	%f70, %f68, %f69;
	ld.global.f32 	%f71, [%rd21+256];
	add.f32 	%f72, %f70, %f71;
	ld.global.f32 	%f73, [%rd21+384];
	add.f32 	%f94, %f72, %f73;
	add.s32 	%r44, %r44, 128;
$L__BB1_12:
	setp.eq.s32 	%p9, %r9, 0;
	@%p9 bra 	$L__BB1_16;
	setp.eq.s32 	%p10, %r9, 1;
	cvt.u64.u32 	%rd22, %r44;
	add.s64 	%rd23, %rd22, %rd5;
	shl.b64 	%rd24, %rd23, 2;
	add.s64 	%rd7, %rd1, %rd24;
	ld.global.f32 	%f74, [%rd7];
	add.f32 	%f94, %f94, %f74;
	@%p10 bra 	$L__BB1_16;
	setp.eq.s32 	%p11, %r9, 2;
	ld.global.f32 	%f75, [%rd7+128];
	add.f32 	%f94, %f94, %f75;
	@%p11 bra 	$L__BB1_16;
	ld.global.f32 	%f76, [%rd7+256];
	add.f32 	%f94, %f94, %f76;
$L__BB1_16:
	mov.b32 	%r29, %f94;
	shfl.sync.bfly.b32	%r30|%p12, %r29, 16, 31, -1;
	mov.b32 	%f77, %r30;
	add.f32 	%f78, %f94, %f77;
	mov.b32 	%r31, %f78;
	shfl.sync.bfly.b32	%r32|%p13, %r31, 8, 31, -1;
	mov.b32 	%f79, %r32;
	add.f32 	%f80, %f78, %f79;
	mov.b32 	%r33, %f80;
	shfl.sync.bfly.b32	%r34|%p14, %r33, 4, 31, -1;
	mov.b32 	%f81, %r34;
	add.f32 	%f82, %f80, %f81;
	mov.b32 	%r35, %f82;
	shfl.sync.bfly.b32	%r36|%p15, %r35, 2, 31, -1;
	mov.b32 	%f83, %r36;
	add.f32 	%f84, %f82, %f83;
	mov.b32 	%r37, %f84;
	shfl.sync.bfly.b32	%r38|%p16, %r37, 1, 31, -1;
	mov.b32 	%f85, %r38;
	add.f32 	%f86, %f84, %f85;
	mul.wide.s32 	%rd25, %r39, 4;
	add.s64 	%rd26, %rd4, %rd25;
	st.global.f32 	[%rd26], %f86;
	add.s32 	%r39, %r39, %r3;
	setp.lt.s32 	%p17, %r39, %r22;
	@%p17 bra 	$L__BB1_2;
$L__BB1_17:
	ret;

}


// ===== COMPILED SASS (sm_100) =====

	.target	sm_100

	.elftype	@"ET_EXEC"


//--------------------- .note.nv.tkinfo           --------------------------
	.section	.note.nv.tkinfo,"",@"SHT_NOTE"
	.sectionflags	@"SHF_NOTE_NV_TKINFO"
	.tkinfo
        /*0018*/ 	.word	0x00000002
        /*0030*/ 	.string	""
        /*0030*/ 	.string	"ptxas"
        /*0030*/ 	.string	"Cuda compilation tools, release 13.0, V13.0.88"
        /*0030*/ 	.string	"Build cuda_13.0.r13.0/compiler.36424714_0"
        /*0030*/ 	.string	"-arch sm_100 -m 64 "



//--------------------- .note.nv.cuinfo           --------------------------
	.section	.note.nv.cuinfo,"",@"SHT_NOTE"
	.sectionflags	@"SHF_NOTE_NV_CUINFO"
        /*0018*/ 	.short	0x0002
        /*001a*/ 	.short	0x0064
        /*001c*/ 	.short	0x0082
	.zero		2


//--------------------- .nv.info                  --------------------------
	.section	.nv.info,"",@"SHT_CUDA_INFO"
	.align	4


	//----- nvinfo : EIATTR_REGCOUNT
	.align		4
        /*0000*/ 	.byte	0x04, 0x2f
        /*0002*/ 	.short	(.L_1 - .L_0)
	.align		4
.L_0:
        /*0004*/ 	.word	index@(_Z18reduce_kernel_fun0PfS_)
        /*0008*/ 	.word	0x00000010


	//----- nvinfo : EIATTR_FRAME_SIZE
	.align		4
.L_1:
        /*000c*/ 	.byte	0x04, 0x11
        /*000e*/ 	.short	(.L_3 - .L_2)
	.align		4
.L_2:
        /*0010*/ 	.word	index@(_Z18reduce_kernel_fun0PfS_)
        /*0014*/ 	.word	0x00000000


	//----- nvinfo : EIATTR_REGCOUNT
	.align		4
.L_3:
        /*0018*/ 	.byte	0x04, 0x2f
        /*001a*/ 	.short	(.L_5 - .L_4)
	.align		4
.L_4:
        /*001c*/ 	.word	index@(_Z18reduce_kernel_fun6PfS_ii)
        /*0020*/ 	.word	0x0000001f


	//----- nvinfo : EIATTR_FRAME_SIZE
	.align		4
.L_5:
        /*0024*/ 	.byte	0x04, 0x11
        /*0026*/ 	.short	(.L_7 - .L_6)
	.align		4
.L_6:
        /*0028*/ 	.word	index@(_Z18reduce_kernel_fun6PfS_ii)
        /*002c*/ 	.word	0x00000000


	//----- nvinfo : EIATTR_MIN_STACK_SIZE
	.align		4
.L_7:
        /*0030*/ 	.byte	0x04, 0x12
        /*0032*/ 	.short	(.L_9 - .L_8)
	.align		4
.L_8:
        /*0034*/ 	.word	index@(_Z18reduce_kernel_fun6PfS_ii)
        /*0038*/ 	.word	0x00000000


	//----- nvinfo : EIATTR_MIN_STACK_SIZE
	.align		4
.L_9:
        /*003c*/ 	.byte	0x04, 0x12
        /*003e*/ 	.short	(.L_11 - .L_10)
	.align		4
.L_10:
        /*0040*/ 	.word	index@(_Z18reduce_kernel_fun0PfS_)
        /*0044*/ 	.word	0x00000000
.L_11:


//--------------------- .nv.compat                --------------------------
	.section	.nv.compat,"",@"SHT_CUDA_COMPAT_INFO"
	.align	4
        /*0000*/ 	.byte	0x02, 0x09, 0x00, 0x00, 0x02, 0x02, 0x01, 0x00, 0x02, 0x05, 0x05, 0x00, 0x03, 0x07, 0x01, 0x01
        /*0010*/ 	.byte	0x02, 0x03, 0x00, 0x00, 0x02, 0x06, 0x01, 0x00, 0x04, 0x0b, 0x08, 0x00, 0x09, 0x00, 0x00, 0x00
        /*0020*/ 	.byte	0x00, 0x00, 0x00, 0x00


//--------------------- .nv.info._Z18reduce_kernel_fun6PfS_ii --------------------------
	.section	.nv.info._Z18reduce_kernel_fun6PfS_ii,"",@"SHT_CUDA_INFO"
	.sectionflags	@""
	.align	4


	//----- nvinfo : EIATTR_CUDA_API_VERSION
	.align		4
        /*0000*/ 	.byte	0x04, 0x37
        /*0002*/ 	.short	(.L_13 - .L_12)
.L_12:
        /*0004*/ 	.word	0x00000082


	//----- nvinfo : EIATTR_KPARAM_INFO
	.align		4
.L_13:
        /*0008*/ 	.byte	0x04, 0x17
        /*000a*/ 	.short	(.L_15 - .L_14)
.L_14:
        /*000c*/ 	.word	0x00000000
        /*0010*/ 	.short	0x0003
        /*0012*/ 	.short	0x0014
        /*0014*/ 	.byte	0x00, 0xf0, 0x11, 0x00


	//----- nvinfo : EIATTR_KPARAM_INFO
	.align		4
.L_15:
        /*0018*/ 	.byte	0x04, 0x17
        /*001a*/ 	.short	(.L_17 - .L_16)
.L_16:
        /*001c*/ 	.word	0x00000000
        /*0020*/ 	.short	0x0002
        /*0022*/ 	.short	0x0010
        /*0024*/ 	.byte	0x00, 0xf0, 0x11, 0x00


	//----- nvinfo : EIATTR_KPARAM_INFO
	.align		4
.L_17:
        /*0028*/ 	.byte	0x04, 0x17
        /*002a*/ 	.short	(.L_19 - .L_18)
.L_18:
        /*002c*/ 	.word	0x00000000
        /*0030*/ 	.short	0x0001
        /*0032*/ 	.short	0x0008
        /*0034*/ 	.byte	0x00, 0xf5, 0x21, 0x00


	//----- nvinfo : EIATTR_KPARAM_INFO
	.align		4
.L_19:
        /*0038*/ 	.byte	0x04, 0x17
        /*003a*/ 	.short	(.L_21 - .L_20)
.L_20:
        /*003c*/ 	.word	0x00000000
        /*0040*/ 	.short	0x0000
        /*0042*/ 	.short	0x0000
        /*0044*/ 	.byte	0x00, 0xf5, 0x21, 0x00


	//----- nvinfo : EIATTR_SPARSE_MMA_MASK
	.align		4
.L_21:
        /*0048*/ 	.byte	0x03, 0x50
        /*004a*/ 	.short	0x0000


	//----- nvinfo : EIATTR_MAXREG_COUNT
	.align		4
        /*004c*/ 	.byte	0x03, 0x1b
        /*004e*/ 	.short	0x00ff


	//----- nvinfo : EIATTR_MERCURY_ISA_VERSION
	.align		4
        /*0050*/ 	.byte	0x03, 0x5f
        /*0052*/ 	.short	0x0101


	//----- nvinfo : EIATTR_COOP_GROUP_MASK_REGIDS
	.align		4
        /*0054*/ 	.byte	0x04, 0x29
        /*0056*/ 	.short	(.L_23 - .L_22)


	//   ....[0]....
.L_22:
        /*0058*/ 	.word	0xffffffff


	//   ....[1]....
        /*005c*/ 	.word	0xffffffff


	//   ....[2]....
        /*0060*/ 	.word	0xffffffff


	//   ....[3]....
        /*0064*/ 	.word	0xffffffff


	//   ....[4]....
        /*0068*/ 	.word	0xffffffff


	//----- nvinfo : EIATTR_COOP_GROUP_INSTR_OFFSETS
	.align		4
.L_23:
        /*006c*/ 	.byte	0x04, 0x28
        /*006e*/ 	.short	(.L_25 - .L_24)


	//   ....[0]....
.L_24:
        /*0070*/ 	.word	0x00000920


	//   ....[1]....
        /*0074*/ 	.word	0x00000950


	//   ....[2]....
        /*0078*/ 	.word	0x00000970


	//   ....[3]....
        /*007c*/ 	.word	0x00000990


	//   ....[4]....
        /*0080*/ 	.word	0x000009c0


	//----- nvinfo : EIATTR_VRC_CTA_INIT_COUNT
	.align		4
.L_25:
        /*0084*/ 	.byte	0x02, 0x4a
	.zero		1
	.zero		1


	//----- nvinfo : EIATTR_EXIT_INSTR_OFFSETS
	.align		4
        /*0088*/ 	.byte	0x04, 0x1c
        /*008a*/ 	.short	(.L_27 - .L_26)


	//   ....[0]....
.L_26:
        /*008c*/ 	.word	0x00000040


	//   ....[1]....
        /*0090*/ 	.word	0x00000a30


	//----- nvinfo : EIATTR_CRS_STACK_SIZE
	.align		4
.L_27:
        /*0094*/ 	.byte	0x04, 0x1e
        /*0096*/ 	.short	(.L_29 - .L_28)
.L_28:
        /*0098*/ 	.word	0x00000000


	//----- nvinfo : EIATTR_CBANK_PARAM_SIZE
	.align		4
.L_29:
        /*009c*/ 	.byte	0x03, 0x19
        /*009e*/ 	.short	0x0018


	//----- nvinfo : EIATTR_PARAM_CBANK
	.align		4
        /*00a0*/ 	.byte	0x04, 0x0a
        /*00a2*/ 	.short	(.L_31 - .L_30)
	.align		4
.L_30:
        /*00a4*/ 	.word	index@(.nv.constant0._Z18reduce_kernel_fun6PfS_ii)
        /*00a8*/ 	.short	0x0380
        /*00aa*/ 	.short	0x0018


	//----- nvinfo : EIATTR_SW_WAR
	.align		4
.L_31:
        /*00ac*/ 	.byte	0x04, 0x36
        /*00ae*/ 	.short	(.L_33 - .L_32)
.L_32:
        /*00b0*/ 	.word	0x00000008
.L_33:


//--------------------- .nv.info._Z18reduce_kernel_fun0PfS_ --------------------------
	.section	.nv.info._Z18reduce_kernel_fun0PfS_,"",@"SHT_CUDA_INFO"
	.sectionflags	@""
	.align	4


	//----- nvinfo : EIATTR_CUDA_API_VERSION
	.align		4
        /*0000*/ 	.byte	0x04, 0x37
        /*0002*/ 	.short	(.L_35 - .L_34)
.L_34:
        /*0004*/ 	.word	0x00000082


	//----- nvinfo : EIATTR_KPARAM_INFO
	.align		4
.L_35:
        /*0008*/ 	.byte	0x04, 0x17
        /*000a*/ 	.short	(.L_37 - .L_36)
.L_36:
        /*000c*/ 	.word	0x00000000
        /*0010*/ 	.short	0x0001
        /*0012*/ 	.short	0x0008
        /*0014*/ 	.byte	0x00, 0xf5, 0x21, 0x00


	//----- nvinfo : EIATTR_KPARAM_INFO
	.align		4
.L_37:
        /*0018*/ 	.byte	0x04, 0x17
        /*001a*/ 	.short	(.L_39 - .L_38)
.L_38:
        /*001c*/ 	.word	0x00000000
        /*0020*/ 	.short	0x0000
        /*0022*/ 	.short	0x0000
        /*0024*/ 	.byte	0x00, 0xf5, 0x21, 0x00


	//----- nvinfo : EIATTR_SPARSE_MMA_MASK
	.align		4
.L_39:
        /*0028*/ 	.byte	0x03, 0x50
        /*002a*/ 	.short	0x0000


	//----- nvinfo : EIATTR_MAXREG_COUNT
	.align		4
        /*002c*/ 	.byte	0x03, 0x1b
        /*002e*/ 	.short	0x00ff


	//----- nvinfo : EIATTR_NUM_BARRIERS
	.align		4
        /*0030*/ 	.byte	0x02, 0x4c
        /*0032*/ 	.byte	0x01
	.zero		1


	//----- nvinfo : EIATTR_MERCURY_ISA_VERSION
	.align		4
        /*0034*/ 	.byte	0x03, 0x5f
        /*0036*/ 	.short	0x0101


	//----- nvinfo : EIATTR_VRC_CTA_INIT_COUNT
	.align		4
        /*0038*/ 	.byte	0x02, 0x4a
	.zero		1
	.zero		1


	//----- nvinfo : EIATTR_EXIT_INSTR_OFFSETS
	.align		4
        /*003c*/ 	.byte	0x04, 0x1c
        /*003e*/ 	.short	(.L_41 - .L_40)


	//   ....[0]....
.L_40:
        /*0040*/ 	.word	0x000001c0


	//   ....[1]....
        /*0044*/ 	.word	0x00000210


	//----- nvinfo : EIATTR_CRS_STACK_SIZE
	.align		4
.L_41:
        /*0048*/ 	.byte	0x04, 0x1e
        /*004a*/ 	.short	(.L_43 - .L_42)
.L_42:
        /*004c*/ 	.word	0x00000000


	//----- nvinfo : EIATTR_CBANK_PARAM_SIZE
	.align		4
.L_43:
        /*0050*/ 	.byte	0x03, 0x19
        /*0052*/ 	.short	0x0010


	//----- nvinfo : EIATTR_PARAM_CBANK
	.align		4
        /*0054*/ 	.byte	0x04, 0x0a
        /*0056*/ 	.short	(.L_45 - .L_44)
	.align		4
.L_44:
        /*0058*/ 	.word	index@(.nv.constant0._Z18reduce_kernel_fun0PfS_)
        /*005c*/ 	.short	0x0380
        /*005e*/ 	.short	0x0010


	//----- nvinfo : EIATTR_SW_WAR
	.align		4
.L_45:
        /*0060*/ 	.byte	0x04, 0x36
        /*0062*/ 	.short	(.L_47 - .L_46)
.L_46:
        /*0064*/ 	.word	0x00000008
.L_47:


//--------------------- .nv.callgraph             --------------------------
	.section	.nv.callgraph,"",@"SHT_CUDA_CALLGRAPH"
	.align	4
	.sectionentsize	8
	.align		4
        /*0000*/ 	.word	0x00000000
	.align		4
        /*0004*/ 	.word	0xffffffff
	.align		4
        /*0008*/ 	.word	0x00000000
	.align		4
        /*000c*/ 	.word	0xfffffffe
	.align		4
        /*0010*/ 	.word	0x00000000
	.align		4
        /*0014*/ 	.word	0xfffffffd
	.align		4
        /*0018*/ 	.word	0x00000000
	.align		4
        /*001c*/ 	.word	0xfffffffc


//--------------------- .text._Z18reduce_kernel_fun6PfS_ii --------------------------
	.section	.text._Z18reduce_kernel_fun6PfS_ii,"ax",@progbits
	.align	128
        .global         _Z18reduce_kernel_fun6PfS_ii
        .type           _Z18reduce_kernel_fun6PfS_ii,@function
        .size           _Z18reduce_kernel_fun6PfS_ii,(.L_x_16 - _Z18reduce_kernel_fun6PfS_ii)
        .other          _Z18reduce_kernel_fun6PfS_ii,@"STO_CUDA_ENTRY STV_DEFAULT"
_Z18reduce_kernel_fun6PfS_ii:
.text._Z18reduce_kernel_fun6PfS_ii:
[----:B------:R-:W-:Y:S08]  /*0000*/  LDC R1, c[0x0][0x37c] ;  /* 0x0000df00ff017b82 */ /* 0x000ff00000000800 */
[----:B------:R-:W0:Y:S08]  /*0010*/  S2UR UR6, SR_CTAID.X ;  /* 0x00000000000679c3 */ /* 0x000e300000002500 */
[----:B------:R-:W0:Y:S02]  /*0020*/  LDC R0, c[0x0][0x390] ;  /* 0x0000e400ff007b82 */ /* 0x000e240000000800 */
[----:B0-----:R-:W-:-:S13]  /*0030*/  ISETP.LE.AND P0, PT, R0, UR6, PT ;  /* 0x0000000600007c0c */ /* 0x001fda000bf03270 */
[----:B------:R-:W-:Y:S05]  /*0040*/  @P0 EXIT ;  /* 0x000000000000094d */ /* 0x000fea0003800000 */
[----:B------:R-:W0:Y:S01]  /*0050*/  S2R R0, SR_TID.X ;  /* 0x0000000000007919 */ /* 0x000e220000002100 */
[----:B------:R-:W1:Y:S01]  /*0060*/  LDCU UR7, c[0x0][0x394] ;  /* 0x00007280ff0777ac */ /* 0x000e620008000800 */
[----:B------:R-:W2:Y:S01]  /*0070*/  LDC R5, c[0x0][0x370] ;  /* 0x0000dc00ff057b82 */ /* 0x000ea20000000800 */
[----:B------:R-:W-:Y:S01]  /*0080*/  MOV R6, UR6 ;  /* 0x0000000600067c02 */ /* 0x000fe20008000f00 */
[----:B------:R-:W3:Y:S01]  /*0090*/  LDCU.64 UR4, c[0x0][0x380] ;  /* 0x00007000ff0477ac */ /* 0x000ee20008000a00 */
[----:B------:R-:W4:Y:S01]  /*00a0*/  LDCU.64 UR8, c[0x0][0x358] ;  /* 0x00006b00ff0877ac */ /* 0x000f220008000a00 */
[----:B---3--:R-:W-:-:S04]  /*00b0*/  UIADD3 UR4, UP0, UPT, UR4, 0x400, URZ ;  /* 0x0000040004047890 */ /* 0x008fc8000ff1e0ff */
[----:B------:R-:W-:Y:S01]  /*00c0*/  UIADD3.X UR5, UPT, UPT, URZ, UR5, URZ, UP0, !UPT ;  /* 0x00000005ff057290 */ /* 0x000fe200087fe4ff */
[----:B0-----:R-:W-:-:S04]  /*00d0*/  LOP3.LUT R4, RZ, R0, RZ, 0x33, !PT ;  /* 0x00000000ff047212 */ /* 0x001fc800078e33ff */
[----:B-1----:R-:W-:-:S04]  /*00e0*/  IADD3 R4, PT, PT, R4, UR7, RZ ;  /* 0x0000000704047c10 */ /* 0x002fc8000fffe0ff */
[----:B------:R-:W-:-:S04]  /*00f0*/  LEA.HI R7, R4, 0x1, RZ, 0x1b ;  /* 0x0000000104077811 */ /* 0x000fc800078fd8ff */
[C---:B------:R-:W-:Y:S02]  /*0100*/  LOP3.LUT R25, R7.reuse, 0x7, RZ, 0xc0, !PT ;  /* 0x0000000707197812 */ /* 0x040fe400078ec0ff */
[C---:B------:R-:W-:Y:S02]  /*0110*/  LOP3.LUT R24, R7.reuse, 0xf, RZ, 0xc0, !PT ;  /* 0x0000000f07187812 */ /* 0x040fe400078ec0ff */
[----:B------:R-:W-:Y:S01]  /*0120*/  LOP3.LUT R8, R7, 0xffffff0, RZ, 0xc0, !PT ;  /* 0x0ffffff007087812 */ /* 0x000fe200078ec0ff */
[----:B------:R-:W-:Y:S01]  /*0130*/  VIADD R3, R25, 0xffffffff ;  /* 0xffffffff19037836 */ /* 0x000fe20000000000 */
[----:B------:R-:W-:Y:S02]  /*0140*/  IADD3 R2, PT, PT, R24, -0x1, RZ ;  /* 0xffffffff18027810 */ /* 0x000fe40007ffe0ff */
[----:B------:R-:W-:Y:S01]  /*0150*/  LOP3.LUT R7, R7, 0x3, RZ, 0xc0, !PT ;  /* 0x0000000307077812 */ /* 0x000fe200078ec0ff */
[----:B------:R-:W-:Y:S01]  /*0160*/  IMAD.MOV R8, RZ, RZ, -R8 ;  /* 0x000000ffff087224 */ /* 0x000fe200078e0a08 */
[----:B------:R-:W-:-:S02]  /*0170*/  ISETP.GE.U32.AND P0, PT, R2, 0x7, PT ;  /* 0x000000070200780c */ /* 0x000fc40003f06070 */
[----:B--2-4-:R-:W-:-:S13]  /*0180*/  ISETP.GE.U32.AND P1, PT, R3, 0x3, PT ;  /* 0x000000030300780c */ /* 0x014fda0003f26070 */
.L_x_9:
[----:B0-----:R-:W0:Y:S01]  /*0190*/  LDCU UR6, c[0x0][0x394] ;  /* 0x00007280ff0677ac */ /* 0x001e220008000800 */
[----:B------:R-:W-:Y:S01]  /*01a0*/  BSSY.RECONVERGENT B0, `(.L_x_0) ;  /* 0x0000077000007945 */ /* 0x000fe20003800200 */
[----:B------:R-:W-:Y:S01]  /*01b0*/  HFMA2 R12, -RZ, RZ, 0, 0 ;  /* 0x00000000ff0c7431 */ /* 0x000fe200000001ff */
[----:B0-----:R-:W-:-:S13]  /*01c0*/  ISETP.GE.AND P2, PT, R0, UR6, PT ;  /* 0x0000000600007c0c */ /* 0x001fda000bf46270 */
[----:B------:R-:W-:Y:S05]  /*01d0*/  @P2 BRA `(.L_x_1) ;  /* 0x0000000400cc2947 */ /* 0x000fea0003800000 */
[----:B------:R-:W-:Y:S01]  /*01e0*/  ISETP.GE.U32.AND P3, PT, R4, 0x1e0, PT ;  /* 0x000001e00400780c */ /* 0x000fe20003f66070 */
[----:B------:R-:W-:Y:S01]  /*01f0*/  IMAD R11, R6, UR6, RZ ;  /* 0x00000006060b7c24 */ /* 0x000fe2000f8e02ff */
[----:B------:R-:W-:Y:S01]  /*0200*/  BSSY.RECONVERGENT B1, `(.L_x_2) ;  /* 0x0000033000017945 */ /* 0x000fe20003800200 */
[----:B------:R-:W-:Y:S01]  /*0210*/  ISETP.NE.AND P2, PT, R24, RZ, PT ;  /* 0x000000ff1800720c */ /* 0x000fe20003f45270 */
[----:B------:R-:W-:Y:S01]  /*0220*/  IMAD.MOV.U32 R12, RZ, RZ, RZ ;  /* 0x000000ffff0c7224 */ /* 0x000fe200078e00ff */
[----:B------:R-:W-:Y:S02]  /*0230*/  MOV R10, R0 ;  /* 0x00000000000a7202 */ /* 0x000fe40000000f00 */
[----:B------:R-:W-:-:S06]  /*0240*/  SHF.R.S32.HI R9, RZ, 0x1f, R11 ;  /* 0x0000001fff097819 */ /* 0x000fcc000001140b */
[----:B------:R-:W-:Y:S05]  /*0250*/  @!P3 BRA `(.L_x_3) ;  /* 0x0000000000b4b947 */ /* 0x000fea0003800000 */
[----:B------:R-:W-:Y:S01]  /*0260*/  IADD3 R3, P3, PT, R11, R0, RZ ;  /* 0x000000000b037210 */ /* 0x000fe20007f7e0ff */
[----:B------:R-:W-:Y:S01]  /*0270*/  IMAD.MOV.U32 R12, RZ, RZ, RZ ;  /* 0x000000ffff0c7224 */ /* 0x000fe200078e00ff */
[----:B------:R-:W-:Y:S02]  /*0280*/  MOV R13, R8 ;  /* 0x00000008000d7202 */ /* 0x000fe40000000f00 */
[----:B------:R-:W-:Y:S02]  /*0290*/  LEA R2, P4, R3, UR4, 0x2 ;  /* 0x0000000403027c11 */ /* 0x000fe4000f8810ff */
[----:B------:R-:W-:-:S04]  /*02a0*/  IADD3.X R10, PT, PT, RZ, R9, RZ, P3, !PT ;  /* 0x00000009ff0a7210 */ /* 0x000fc80001ffe4ff */
[----:B------:R-:W-:Y:S02]  /*02b0*/  LEA.HI.X R3, R3, UR5, R10, 0x2, P4 ;  /* 0x0000000503037c11 */ /* 0x000fe4000a0f140a */
[----:B------:R-:W-:-:S07]  /*02c0*/  MOV R10, R0 ;  /* 0x00000000000a7202 */ /* 0x000fce0000000f00 */
.L_x_4:
[----:B------:R-:W2:Y:S04]  /*02d0*/  LDG.E R23, desc[UR8][R2.64+-0x400] ;  /* 0xfffc000802177981 */ /* 0x000ea8000c1e1900 */
[----:B------:R-:W3:Y:S04]  /*02e0*/  LDG.E R26, desc[UR8][R2.64+-0x380] ;  /* 0xfffc8008021a7981 */ /* 0x000ee8000c1e1900 */
[----:B------:R-:W4:Y:S04]  /*02f0*/  LDG.E R22, desc[UR8][R2.64+-0x300] ;  /* 0xfffd000802167981 */ /* 0x000f28000c1e1900 */
[----:B------:R-:W5:Y:S04]  /*0300*/  LDG.E R21, desc[UR8][R2.64+-0x280] ;  /* 0xfffd800802157981 */ /* 0x000f68000c1e1900 */
[----:B------:R-:W5:Y:S04]  /*0310*/  LDG.E R20, desc[UR8][R2.64+-0x200] ;  /* 0xfffe000802147981 */ /* 0x000f68000c1e1900 */
[----:B------:R-:W5:Y:S04]  /*0320*/  LDG.E R14, desc[UR8][R2.64+-0x180] ;  /* 0xfffe8008020e7981 */ /* 0x000f68000c1e1900 */
[----:B------:R-:W5:Y:S04]  /*0330*/  LDG.E R15, desc[UR8][R2.64+-0x100] ;  /* 0xffff0008020f7981 */ /* 0x000f68000c1e1900 */
[----:B------:R-:W5:Y:S04]  /*0340*/  LDG.E R16, desc[UR8][R2.64+-0x80] ;  /* 0xffff800802107981 */ /* 0x000f68000c1e1900 */
[----:B------:R-:W5:Y:S04]  /*0350*/  LDG.E R17, desc[UR8][R2.64] ;  /* 0x0000000802117981 */ /* 0x000f68000c1e1900 */
[----:B------:R-:W5:Y:S04]  /*0360*/  LDG.E R18, desc[UR8][R2.64+0x80] ;  /* 0x0000800802127981 */ /* 0x000f68000c1e1900 */
[----:B------:R-:W5:Y:S01]  /*0370*/  LDG.E R19, desc[UR8][R2.64+0x100] ;  /* 0x0001000802137981 */ /* 0x000f62000c1e1900 */
[----:B--2---:R-:W-:-:S03]  /*0380*/  FADD R23, R23, R12 ;  /* 0x0000000c17177221 */ /* 0x004fc60000000000 */
[----:B------:R-:W2:Y:S01]  /*0390*/  LDG.E R12, desc[UR8][R2.64+0x180] ;  /* 0x00018008020c7981 */ /* 0x000ea2000c1e1900 */
[----:B---3--:R-:W-:-:S03]  /*03a0*/  FADD R27, R23, R26 ;  /* 0x0000001a171b7221 */ /* 0x008fc60000000000 */
[----:B------:R-:W3:Y:S01]  /*03b0*/  LDG.E R23, desc[UR8][R2.64+0x200] ;  /* 0x0002000802177981 */ /* 0x000ee2000c1e1900 */
[----:B----4-:R-:W-:-:S03]  /*03c0*/  FADD R26, R27, R22 ;  /* 0x000000161b1a7221 */ /* 0x010fc60000000000 */
[----:B------:R-:W4:Y:S01]  /*03d0*/  LDG.E R22, desc[UR8][R2.64+0x280] ;  /* 0x0002800802167981 */ /* 0x000f22000c1e1900 */
[----:B-----5:R-:W-:-:S03]  /*03e0*/  FADD R27, R26, R21 ;  /* 0x000000151a1b7221 */ /* 0x020fc60000000000 */
[----:B------:R-:W5:Y:S01]  /*03f0*/  LDG.E R21, desc[UR8][R2.64+0x300] ;  /* 0x0003000802157981 */ /* 0x000f62000c1e1900 */
[----:B------:R-:W-:-:S03]  /*0400*/  FADD R27, R27, R20 ;  /* 0x000000141b1b7221 */ /* 0x000fc60000000000 */
[----:B------:R0:W5:Y:S01]  /*0410*/  LDG.E R20, desc[UR8][R2.64+0x380] ;  /* 0x0003800802147981 */ /* 0x000162000c1e1900 */
[----:B------:R-:W-:Y:S02]  /*0420*/  VIADD R13, R13, 0x10 ;  /* 0x000000100d0d7836 */ /* 0x000fe40000000000 */
[----:B------:R-:W-:Y:S01]  /*0430*/  FADD R14, R27, R14 ;  /* 0x0000000e1b0e7221 */ /* 0x000fe20000000000 */
[----:B------:R-:W-:-:S03]  /*0440*/  IADD3 R10, PT, PT, R10, 0x200, RZ ;  /* 0x000002000a0a7810 */ /* 0x000fc60007ffe0ff */
[----:B------:R-:W-:Y:S01]  /*0450*/  FADD R15, R14, R15 ;  /* 0x0000000f0e0f7221 */ /* 0x000fe20000000000 */
[----:B------:R-:W-:-:S03]  /*0460*/  ISETP.NE.AND P3, PT, R13, RZ, PT ;  /* 0x000000ff0d00720c */ /* 0x000fc60003f65270 */
[----:B------:R-:W-:Y:S01]  /*0470*/  FADD R16, R15, R16 ;  /* 0x000000100f107221 */ /* 0x000fe20000000000 */
[----:B0-----:R-:W-:-:S03]  /*0480*/  IADD3 R2, P4, PT, R2, 0x800, RZ ;  /* 0x0000080002027810 */ /* 0x001fc60007f9e0ff */
[----:B------:R-:W-:Y:S01]  /*0490*/  FADD R17, R16, R17 ;  /* 0x0000001110117221 */ /* 0x000fe20000000000 */
[----:B------:R-:W-:-:S03]  /*04a0*/  IADD3.X R3, PT, PT, RZ, R3, RZ, P4, !PT ;  /* 0x00000003ff037210 */ /* 0x000fc600027fe4ff */
[----:B------:R-:W-:-:S04]  /*04b0*/  FADD R18, R17, R18 ;  /* 0x0000001211127221 */ /* 0x000fc80000000000 */
[----:B------:R-:W-:-:S04]  /*04c0*/  FADD R19, R18, R19 ;  /* 0x0000001312137221 */ /* 0x000fc80000000000 */
[----:B--2---:R-:W-:-:S04]  /*04d0*/  FADD R12, R19, R12 ;  /* 0x0000000c130c7221 */ /* 0x004fc80000000000 */
[----:B---3--:R-:W-:-:S04]  /*04e0*/  FADD R23, R12, R23 ;  /* 0x000000170c177221 */ /* 0x008fc80000000000 */
[----:B----4-:R-:W-:-:S04]  /*04f0*/  FADD R22, R23, R22 ;  /* 0x0000001617167221 */ /* 0x010fc80000000000 */
[----:B-----5:R-:W-:-:S04]  /*0500*/  FADD R21, R22, R21 ;  /* 0x0000001516157221 */ /* 0x020fc80000000000 */
[----:B------:R-:W-:Y:S01]  /*0510*/  FADD R12, R21, R20 ;  /* 0x00000014150c7221 */ /* 0x000fe20000000000 */
[----:B------:R-:W-:Y:S06]  /*0520*/  @P3 BRA `(.L_x_4) ;  /* 0xfffffffc00683947 */ /* 0x000fec000383ffff */
.L_x_3:
[----:B------:R-:W-:Y:S05]  /*0530*/  BSYNC.RECONVERGENT B1 ;  /* 0x0000000000017941 */ /* 0x000fea0003800200 */
.L_x_2:
[----:B------:R-:W-:Y:S05]  /*0540*/  @!P2 BRA `(.L_x_1) ;  /* 0x0000000000f0a947 */ /* 0x000fea0003800000 */
[----:B------:R-:W-:Y:S01]  /*0550*/  BSSY.RECONVERGENT B1, `(.L_x_5) ;  /* 0x0000019000017945 */ /* 0x000fe20003800200 */
[----:B------:R-:W-:-:S03]  /*0560*/  ISETP.NE.AND P2, PT, R25, RZ, PT ;  /* 0x000000ff1900720c */ /* 0x000fc60003f45270 */
[----:B------:R-:W-:Y:S10]  /*0570*/  @!P0 BRA `(.L_x_6) ;  /* 0x0000000000588947 */ /* 0x000ff40003800000 */
[----:B------:R-:W0:Y:S01]  /*0580*/  LDCU.64 UR10, c[0x0][0x380] ;  /* 0x00007000ff0a77ac */ /* 0x000e220008000a00 */
[----:B------:R-:W-:-:S05]  /*0590*/  IADD3 R3, P3, PT, R11, R10, RZ ;  /* 0x0000000a0b037210 */ /* 0x000fca0007f7e0ff */
[----:B------:R-:W-:Y:S01]  /*05a0*/  IMAD.X R14, RZ, RZ, R9, P3 ;  /* 0x000000ffff0e7224 */ /* 0x000fe200018e0609 */
[----:B0-----:R-:W-:-:S04]  /*05b0*/  LEA R2, P3, R3, UR10, 0x2 ;  /* 0x0000000a03027c11 */ /* 0x001fc8000f8610ff */
[----:B------:R-:W-:-:S05]  /*05c0*/  LEA.HI.X R3, R3, UR11, R14, 0x2, P3 ;  /* 0x0000000b03037c11 */ /* 0x000fca00098f140e */
[----:B------:R-:W2:Y:S04]  /*05d0*/  LDG.E R13, desc[UR8][R2.64] ;  /* 0x00000008020d7981 */ /* 0x000ea8000c1e1900 */
[----:B------:R-:W3:Y:S04]  /*05e0*/  LDG.E R14, desc[UR8][R2.64+0x80] ;  /* 0x00008008020e7981 */ /* 0x000ee8000c1e1900 */
[----:B------:R-:W4:Y:S04]  /*05f0*/  LDG.E R16, desc[UR8][R2.64+0x100] ;  /* 0x0001000802107981 */ /* 0x000f28000c1e1900 */
[----:B------:R-:W5:Y:S04]  /*0600*/  LDG.E R18, desc[UR8][R2.64+0x180] ;  /* 0x0001800802127981 */ /* 0x000f68000c1e1900 */
[----:B------:R-:W5:Y:S04]  /*0610*/  LDG.E R20, desc[UR8][R2.64+0x200] ;  /* 0x0002000802147981 */ /* 0x000f68000c1e1900 */
[----:B------:R-:W5:Y:S04]  /*0620*/  LDG.E R22, desc[UR8][R2.64+0x280] ;  /* 0x0002800802167981 */ /* 0x000f68000c1e1900 */
[----:B------:R-:W5:Y:S04]  /*0630*/  LDG.E R26, desc[UR8][R2.64+0x300] ;  /* 0x00030008021a7981 */ /* 0x000f68000c1e1900 */
[----:B------:R-:W5:Y:S01]  /*0640*/  LDG.E R28, desc[UR8][R2.64+0x380] ;  /* 0x00038008021c7981 */ /* 0x000f62000c1e1900 */
[----:B------:R-:W-:Y:S01]  /*0650*/  IADD3 R10, PT, PT, R10, 0x100, RZ ;  /* 0x000001000a0a7810 */ /* 0x000fe20007ffe0ff */
[----:B--2---:R-:W-:-:S04]  /*0660*/  FADD R13, R12, R13 ;  /* 0x0000000d0c0d7221 */ /* 0x004fc80000000000 */
[----:B---3--:R-:W-:-:S04]  /*0670*/  FADD R13, R13, R14 ;  /* 0x0000000e0d0d7221 */ /* 0x008fc80000000000 */
[----:B----4-:R-:W-:-:S04]  /*0680*/  FADD R13, R13, R16 ;  /* 0x000000100d0d7221 */ /* 0x010fc80000000000 */
[----:B-----5:R-:W-:-:S04]  /*0690*/  FADD R13, R13, R18 ;  /* 0x000000120d0d7221 */ /* 0x020fc80000000000 */
[----:B------:R-:W-:-:S04]  /*06a0*/  FADD R13, R13, R20 ;  /* 0x000000140d0d7221 */ /* 0x000fc80000000000 */
[----:B------:R-:W-:-:S04]  /*06b0*/  FADD R13, R13, R22 ;  /* 0x000000160d0d7221 */ /* 0x000fc80000000000 */
[----:B------:R-:W-:-:S04]  /*06c0*/  FADD R13, R13, R26 ;  /* 0x0000001a0d0d7221 */ /* 0x000fc80000000000 */
[----:B------:R-:W-:-:S07]  /*06d0*/  FADD R12, R13, R28 ;  /* 0x0000001c0d0c7221 */ /* 0x000fce0000000000 */
.L_x_6:
[----:B------:R-:W-:Y:S05]  /*06e0*/  BSYNC.RECONVERGENT B1 ;  /* 0x0000000000017941 */ /* 0x000fea0003800200 */
.L_x_5:
[----:B------:R-:W-:Y:S05]  /*06f0*/  @!P2 BRA `(.L_x_1) ;  /* 0x000000000084a947 */ /* 0x000fea0003800000 */
[----:B------:R-:W-:Y:S01]  /*0700*/  BSSY.RECONVERGENT B1, `(.L_x_7) ;  /* 0x0000011000017945 */ /* 0x000fe20003800200 */
[----:B------:R-:W-:-:S03]  /*0710*/  ISETP.NE.AND P2, PT, R7, RZ, PT ;  /* 0x000000ff0700720c */ /* 0x000fc60003f45270 */
[----:B------:R-:W-:Y:S10]  /*0720*/  @!P1 BRA `(.L_x_8) ;  /* 0x0000000000389947 */ /* 0x000ff40003800000 */
[----:B------:R-:W0:Y:S01]  /*0730*/  LDCU.64 UR10, c[0x0][0x380] ;  /* 0x00007000ff0a77ac */ /* 0x000e220008000a00 */
[----:B------:R-:W-:-:S04]  /*0740*/  IADD3 R3, P3, PT, R11, R10, RZ ;  /* 0x0000000a0b037210 */ /* 0x000fc80007f7e0ff */
[----:B------:R-:W-:Y:S02]  /*0750*/  IADD3.X R14, PT, PT, RZ, R9, RZ, P3, !PT ;  /* 0x00000009ff0e7210 */ /* 0x000fe40001ffe4ff */
[----:B0-----:R-:W-:-:S04]  /*0760*/  LEA R2, P3, R3, UR10, 0x2 ;  /* 0x0000000a03027c11 */ /* 0x001fc8000f8610ff */
[----:B------:R-:W-:-:S05]  /*0770*/  LEA.HI.X R3, R3, UR11, R14, 0x2, P3 ;  /* 0x0000000b03037c11 */ /* 0x000fca00098f140e */
[----:B------:R-:W2:Y:S04]  /*0780*/  LDG.E R13, desc[UR8][R2.64] ;  /* 0x00000008020d7981 */ /* 0x000ea8000c1e1900 */
[----:B------:R-:W3:Y:S04]  /*0790*/  LDG.E R14, desc[UR8][R2.64+0x80] ;  /* 0x00008008020e7981 */ /* 0x000ee8000c1e1900 */
[----:B------:R-:W4:Y:S04]  /*07a0*/  LDG.E R16, desc[UR8][R2.64+0x100] ;  /* 0x0001000802107981 */ /* 0x000f28000c1e1900 */
[----:B------:R-:W5:Y:S01]  /*07b0*/  LDG.E R18, desc[UR8][R2.64+0x180] ;  /* 0x0001800802127981 */ /* 0x000f62000c1e1900 */
[----:B------:R-:W-:-:S02]  /*07c0*/  VIADD R10, R10, 0x80 ;  /* 0x000000800a0a7836 */ /* 0x000fc40000000000 */
[----:B--2---:R-:W-:-:S04]  /*07d0*/  FADD R13, R12, R13 ;  /* 0x0000000d0c0d7221 */ /* 0x004fc80000000000 */
[----:B---3--:R-:W-:-:S04]  /*07e0*/  FADD R13, R13, R14 ;  /* 0x0000000e0d0d7221 */ /* 0x008fc80000000000 */
[----:B----4-:R-:W-:-:S04]  /*07f0*/  FADD R13, R13, R16 ;  /* 0x000000100d0d7221 */ /* 0x010fc80000000000 */
[----:B-----5:R-:W-:-:S07]  /*0800*/  FADD R12, R13, R18 ;  /* 0x000000120d0c7221 */ /* 0x020fce0000000000 */
.L_x_8:
[----:B------:R-:W-:Y:S05]  /*0810*/  BSYNC.RECONVERGENT B1 ;  /* 0x0000000000017941 */ /* 0x000fea0003800200 */
.L_x_7:
[----:B------:R-:W-:Y:S05]  /*0820*/  @!P2 BRA `(.L_x_1) ;  /* 0x000000000038a947 */ /* 0x000fea0003800000 */
[----:B------:R-:W0:Y:S01]  /*0830*/  LDCU.64 UR10, c[0x0][0x380] ;  /* 0x00007000ff0a77ac */ /* 0x000e220008000a00 */
[----:B------:R-:W-:-:S04]  /*0840*/  IADD3 R11, P2, PT, R11, R10, RZ ;  /* 0x0000000a0b0b7210 */ /* 0x000fc80007f5e0ff */
[----:B------:R-:W-:Y:S02]  /*0850*/  IADD3.X R10, PT, PT, RZ, R9, RZ, P2, !PT ;  /* 0x00000009ff0a7210 */ /* 0x000fe400017fe4ff */
[----:B0-----:R-:W-:-:S04]  /*0860*/  LEA R2, P2, R11, UR10, 0x2 ;  /* 0x0000000a0b027c11 */ /* 0x001fc8000f8410ff */
[----:B------:R-:W-:-:S05]  /*0870*/  LEA.HI.X R3, R11, UR11, R10, 0x2, P2 ;  /* 0x0000000b0b037c11 */ /* 0x000fca00090f140a */
[----:B------:R-:W2:Y:S01]  /*0880*/  LDG.E R9, desc[UR8][R2.64] ;  /* 0x0000000802097981 */ /* 0x000ea2000c1e1900 */
[----:B------:R-:W-:Y:S01]  /*0890*/  ISETP.NE.AND P2, PT, R7, 0x1, PT ;  /* 0x000000010700780c */ /* 0x000fe20003f45270 */
[----:B--2---:R-:W-:-:S12]  /*08a0*/  FADD R12, R12, R9 ;  /* 0x000000090c0c7221 */ /* 0x004fd80000000000 */
[----:B------:R-:W-:Y:S05]  /*08b0*/  @!P2 BRA `(.L_x_1) ;  /* 0x000000000014a947 */ /* 0x000fea0003800000 */
[----:B------:R-:W-:Y:S01]  /*08c0*/  ISETP.NE.AND P2, PT, R7, 0x2, PT ;  /* 0x000000020700780c */ /* 0x000fe20003f45270 */
[----:B------:R-:W2:-:S12]  /*08d0*/  LDG.E R9, desc[UR8][R2.64+0x80] ;  /* 0x0000800802097981 */ /* 0x000e98000c1e1900 */
[----:B------:R-:W3:Y:S01]  /*08e0*/  @P2 LDG.E R11, desc[UR8][R2.64+0x100] ;  /* 0x00010008020b2981 */ /* 0x000ee2000c1e1900 */
[----:B--2---:R-:W-:-:S04]  /*08f0*/  FADD R12, R12, R9 ;  /* 0x000000090c0c7221 */ /* 0x004fc80000000000 */
[----:B---3--:R-:W-:-:S07]  /*0900*/  @P2 FADD R12, R12, R11 ;  /* 0x0000000b0c0c2221 */ /* 0x008fce0000000000 */
.L_x_1:
[----:B------:R-:W-:Y:S05]  /*0910*/  BSYNC.RECONVERGENT B0 ;  /* 0x0000000000007941 */ /* 0x000fea0003800200 */
.L_x_0:
[----:B------:R-:W0:Y:S01]  /*0920*/  SHFL.BFLY PT, R3, R12, 0x10, 0x1f ;  /* 0x0e001f000c037f89 */ /* 0x000e2200000e0000 */
[----:B------:R-:W1:Y:S01]  /*0930*/  LDCU UR6, c[0x0][0x390] ;  /* 0x00007200ff0677ac */ /* 0x000e620008000800 */
[----:B0-----:R-:W-:-:S05]  /*0940*/  FADD R9, R3, R12 ;  /* 0x0000000c03097221 */ /* 0x001fca0000000000 */
[----:B------:R-:W0:Y:S02]  /*0950*/  SHFL.BFLY PT, R2, R9, 0x8, 0x1f ;  /* 0x0d001f0009027f89 */ /* 0x000e2400000e0000 */
[----:B0-----:R-:W-:-:S05]  /*0960*/  FADD R10, R9, R2 ;  /* 0x00000002090a7221 */ /* 0x001fca0000000000 */
[----:B------:R-:W0:Y:S02]  /*0970*/  SHFL.BFLY PT, R3, R10, 0x4, 0x1f ;  /* 0x0c801f000a037f89 */ /* 0x000e2400000e0000 */
[----:B0-----:R-:W-:-:S05]  /*0980*/  FADD R11, R10, R3 ;  /* 0x000000030a0b7221 */ /* 0x001fca0000000000 */
[----:B------:R-:W0:Y:S02]  /*0990*/  SHFL.BFLY PT, R2, R11, 0x2, 0x1f ;  /* 0x0c401f000b027f89 */ /* 0x000e2400000e0000 */
[----:B0-----:R-:W-:Y:S02]  /*09a0*/  FADD R13, R11, R2 ;  /* 0x000000020b0d7221 */ /* 0x001fe40000000000 */
[----:B------:R-:W0:Y:S03]  /*09b0*/  LDC.64 R2, c[0x0][0x388] ;  /* 0x0000e200ff027b82 */ /* 0x000e260000000a00 */
[----:B------:R-:W2:Y:S01]  /*09c0*/  SHFL.BFLY PT, R14, R13, 0x1, 0x1f ;  /* 0x0c201f000d0e7f89 */ /* 0x000ea200000e0000 */
[----:B0-----:R-:W-:Y:S01]  /*09d0*/  IMAD.WIDE R2, R6, 0x4, R2 ;  /* 0x0000000406027825 */ /* 0x001fe200078e0202 */
[----:B------:R-:W-:-:S03]  /*09e0*/  IADD3 R6, PT, PT, R5, R6, RZ ;  /* 0x0000000605067210 */ /* 0x000fc60007ffe0ff */
[----:B--2---:R-:W-:Y:S01]  /*09f0*/  FADD R15, R13, R14 ;  /* 0x0000000e0d0f7221 */ /* 0x004fe20000000000 */
[----:B-1----:R-:W-:-:S04]  /*0a00*/  ISETP.GE.AND P2, PT, R6, UR6, PT ;  /* 0x0000000606007c0c */ /* 0x002fc8000bf46270 */
[----:B------:R0:W-:Y:S09]  /*0a10*/  STG.E desc[UR8][R2.64], R15 ;  /* 0x0000000f02007986 */ /* 0x0001f2000c101908 */
[----:B------:R-:W-:Y:S05]  /*0a20*/  @!P2 BRA `(.L_x_9) ;  /* 0xfffffff400d8a947 */ /* 0x000fea000383ffff */
[----:B------:R-:W-:Y:S05]  /*0a30*/  EXIT ;  /* 0x000000000000794d */ /* 0x000fea0003800000 */
.L_x_10:
[----:B------:R-:W-:-:S00]  /*0a40*/  BRA `(.L_x_10) ;  /* 0xfffffffc00fc7947 */ /* 0x000fc0000383ffff */
[----:B------:R-:W-:-:S00]  /*0a50*/  NOP ;  /* 0x0000000000007918 */ /* 0x000fc00000000000 */
        /* <DEDUP_REMOVED lines=10> */
.L_x_16:


//--------------------- .text._Z18reduce_kernel_fun0PfS_ --------------------------
	.section	.text._Z18reduce_kernel_fun0PfS_,"ax",@progbits
	.align	128
        .global         _Z18reduce_kernel_fun0PfS_
        .type           _Z18reduce_kernel_fun0PfS_,@function
        .size           _Z18reduce_kernel_fun0PfS_,(.L_x_17 - _Z18reduce_kernel_fun0PfS_)
        .other          _Z18reduce_kernel_fun0PfS_,@"STO_CUDA_ENTRY STV_DEFAULT"
_Z18reduce_kernel_fun0PfS_:
.text._Z18reduce_kernel_fun0PfS_:
[----:B------:R-:W-:Y:S01]  /*0000*/  LDC R1, c[0x0][0x37c] ;  /* 0x0000df00ff017b82 */ /* 0x000fe20000000800 */
[----:B------:R-:W0:Y:S01]  /*0010*/  S2R R13, SR_CTAID.X ;  /* 0x00000000000d7919 */ /* 0x000e220000002500 */
[----:B------:R-:W1:Y:S06]  /*0020*/  LDCU UR6, c[0x0][0x360] ;  /* 0x00006c00ff0677ac */ /* 0x000e6c0008000800 */
[----:B------:R-:W2:Y:S01]  /*0030*/  LDC.64 R2, c[0x0][0x380] ;  /* 0x0000e000ff027b82 */ /* 0x000ea20000000a00 */
[----:B------:R-:W3:Y:S01]  /*0040*/  S2R R11, SR_TID.X ;  /* 0x00000000000b7919 */ /* 0x000ee20000002100 */
[----:B------:R-:W4:Y:S01]  /*0050*/  LDCU.64 UR4, c[0x0][0x358] ;  /* 0x00006b00ff0477ac */ /* 0x000f220008000a00 */
[----:B-1----:R-:W-:-:S02]  /*0060*/  UISETP.GE.U32.AND UP0, UPT, UR6, 0x2, UPT ;  /* 0x000000020600788c */ /* 0x002fc4000bf06070 */
[----:B0-----:R-:W-:-:S04]  /*0070*/  IMAD R5, R13, UR6, RZ ;  /* 0x000000060d057c24 */ /* 0x001fc8000f8e02ff */
[----:B--2---:R-:W-:-:S03]  /*0080*/  IMAD.WIDE.U32 R2, R5, 0x4, R2 ;  /* 0x0000000405027825 */ /* 0x004fc600078e0002 */
[----:B---34-:R-:W-:Y:S05]  /*0090*/  BRA.U !UP0, `(.L_x_11) ;  /* 0x0000000108447547 */ /* 0x018fea000b800000 */
[----:B------:R-:W-:Y:S02]  /*00a0*/  HFMA2 R7, -RZ, RZ, 0, 5.9604644775390625e-08 ;  /* 0x00000001ff077431 */ /* 0x000fe400000001ff */
[----:B------:R-:W-:-:S07]  /*00b0*/  IMAD.WIDE.U32 R4, R11, 0x4, R2 ;  /* 0x000000040b047825 */ /* 0x000fce00078e0002 */
.L_x_14:
[----:B------:R-:W-:Y:S01]  /*00c0*/  SHF.L.U32 R8, R7, 0x1, RZ ;  /* 0x0000000107087819 */ /* 0x000fe200000006ff */
[----:B------:R-:W-:Y:S03]  /*00d0*/  BSSY.RECONVERGENT B0, `(.L_x_12) ;  /* 0x0000009000007945 */ /* 0x000fe60003800200 */
[----:B------:R-:W-:-:S04]  /*00e0*/  IADD3 R0, PT, PT, R8, -0x1, RZ ;  /* 0xffffffff08007810 */ /* 0x000fc80007ffe0ff */
[----:B------:R-:W-:-:S13]  /*00f0*/  LOP3.LUT P0, RZ, R0, R11, RZ, 0xc0, !PT ;  /* 0x0000000b00ff7212 */ /* 0x000fda000780c0ff */
[----:B0-----:R-:W-:Y:S05]  /*0100*/  @P0 BRA `(.L_x_13) ;  /* 0x0000000000140947 */ /* 0x001fea0003800000 */
[----:B------:R-:W-:Y:S01]  /*0110*/  IMAD.WIDE R6, R7, 0x4, R4 ;  /* 0x0000000407067825 */ /* 0x000fe200078e0204 */
[----:B------:R-:W2:Y:S05]  /*0120*/  LDG.E R9, desc[UR4][R4.64] ;  /* 0x0000000404097981 */ /* 0x000eaa000c1e1900 */
[----:B------:R-:W2:Y:S02]  /*0130*/  LDG.E R6, desc[UR4][R6.64] ;  /* 0x0000000406067981 */ /* 0x000ea4000c1e1900 */
[----:B--2---:R-:W-:-:S05]  /*0140*/  FADD R9, R6, R9 ;  /* 0x0000000906097221 */ /* 0x004fca0000000000 */
[----:B------:R0:W-:Y:S02]  /*0150*/  STG.E desc[UR4][R4.64], R9 ;  /* 0x0000000904007986 */ /* 0x0001e4000c101904 */
.L_x_13:
[----:B------:R-:W-:Y:S05]  /*0160*/  BSYNC.RECONVERGENT B0 ;  /* 0x0000000000007941 */ /* 0x000fea0003800200 */
.L_x_12:
[----:B------:R-:W-:Y:S01]  /*0170*/  BAR.SYNC.DEFER_BLOCKING 0x0 ;  /* 0x0000000000007b1d */ /* 0x000fe20000010000 */
[----:B------:R-:W-:Y:S02]  /*0180*/  ISETP.GE.U32.AND P0, PT, R8, UR6, PT ;  /* 0x0000000608007c0c */ /* 0x000fe4000bf06070 */
[----:B------:R-:W-:-:S11]  /*0190*/  MOV R7, R8 ;  /* 0x0000000800077202 */ /* 0x000fd60000000f00 */
[----:B------:R-:W-:Y:S05]  /*01a0*/  @!P0 BRA `(.L_x_14) ;  /* 0xfffffffc00c48947 */ /* 0x000fea000383ffff */
.L_x_11:
[----:B------:R-:W-:-:S13]  /*01b0*/  ISETP.NE.AND P0, PT, R11, RZ, PT ;  /* 0x000000ff0b00720c */ /* 0x000fda0003f05270 */
[----:B------:R-:W-:Y:S05]  /*01c0*/  @P0 EXIT ;  /* 0x000000000000094d */ /* 0x000fea0003800000 */
[----:B------:R-:W2:Y:S01]  /*01d0*/  LDG.E R3, desc[UR4][R2.64] ;  /* 0x0000000402037981 */ /* 0x000ea2000c1e1900 */
[----:B0-----:R-:W0:Y:S02]  /*01e0*/  LDC.64 R4, c[0x0][0x388] ;  /* 0x0000e200ff047b82 */ /* 0x001e240000000a00 */
[----:B0-----:R-:W-:-:S05]  /*01f0*/  IMAD.WIDE.U32 R4, R13, 0x4, R4 ;  /* 0x000000040d047825 */ /* 0x001fca00078e0004 */
[----:B--2---:R-:W-:Y:S01]  /*0200*/  STG.E desc[UR4][R4.64], R3 ;  /* 0x0000000304007986 */ /* 0x004fe2000c101904 */
[----:B------:R-:W-:Y:S05]  /*0210*/  EXIT ;  /* 0x000000000000794d */ /* 0x000fea0003800000 */
.L_x_15:
        /* <DEDUP_REMOVED lines=14> */
.L_x_17:


//--------------------- .nv.shared.reserved.0     --------------------------
	.section	.nv.shared.reserved.0,"aw",@nobits
	.weak		__nv_reservedSMEM_offset_0_alias
	.size		__nv_reservedSMEM_offset_0_alias, 0, 64
	.other		__nv_reservedSMEM_offset_0_alias,@"STO_CUDA_RESERVED_SHARED STV_DEFAULT"
__nv_reservedSMEM_offset_0_alias:
	.zero		0
	.zero		64


//--------------------- .nv.constant0._Z18reduce_kernel_fun6PfS_ii --------------------------
	.section	.nv.constant0._Z18reduce_kernel_fun6PfS_ii,"a",@progbits
	.sectionflags	@""
	.align	4
.nv.constant0._Z18reduce_kernel_fun6PfS_ii:
	.zero		920


//--------------------- .nv.constant0._Z18reduce_kernel_fun0PfS_ --------------------------
	.section	.nv.constant0._Z18reduce_kernel_fun0PfS_,"a",@progbits
	.sectionflags	@""
	.align	4
.nv.constant0._Z18reduce_kernel_fun0PfS_:
	.zero		912


//--------------------- SYMBOLS --------------------------

	.type		.nv.reservedSmem.offset0,@object
	.size		.nv.reservedSmem.offset0,0x4
